	.headerflags	@"EF_CUDA_TEXMODE_UNIFIED EF_CUDA_64BIT_ADDRESS EF_CUDA_ACCELERATORS EF_CUDA_SM90 EF_CUDA_VIRTUAL_SM(EF_CUDA_SM90)"
	.elftype	@"ET_EXEC"


//--------------------- .nv.info                  --------------------------
	.section	.nv.info,"",@"SHT_CUDA_INFO"
	.align	4


	//----- nvinfo : EIATTR_REGCOUNT
	.align		4
        /*0000*/ 	.byte	0x04, 0x2f
        /*0002*/ 	.short	(.L_1 - .L_0)
	.align		4
.L_0:
        /*0004*/ 	.word	index@(triton_poi_fused_convolution_max_pool2d_with_indices_relu_24)
        /*0008*/ 	.word	0x00000020


	//----- nvinfo : EIATTR_MIN_STACK_SIZE
	.align		4
.L_1:
        /*000c*/ 	.byte	0x04, 0x12
        /*000e*/ 	.short	(.L_3 - .L_2)
	.align		4
.L_2:
        /*0010*/ 	.word	index@(triton_poi_fused_convolution_max_pool2d_with_indices_relu_24)
        /*0014*/ 	.word	0x00000000


	//----- nvinfo : EIATTR_FRAME_SIZE
	.align		4
.L_3:
        /*0018*/ 	.byte	0x04, 0x11
        /*001a*/ 	.short	(.L_5 - .L_4)
	.align		4
.L_4:
        /*001c*/ 	.word	index@(triton_poi_fused_convolution_max_pool2d_with_indices_relu_24)
        /*0020*/ 	.word	0x00000000


	//----- nvinfo : EIATTR_MIN_STACK_SIZE
	.align		4
.L_5:
        /*0024*/ 	.byte	0x04, 0x12
        /*0026*/ 	.short	(.L_7 - .L_6)
	.align		4
.L_6:
        /*0028*/ 	.word	index@(triton_poi_fused_convolution_max_pool2d_with_indices_relu_24)
        /*002c*/ 	.word	0x00000000
.L_7:


//--------------------- .nv.info.triton_poi_fused_convolution_max_pool2d_with_indices_relu_24 --------------------------
	.section	.nv.info.triton_poi_fused_convolution_max_pool2d_with_indices_relu_24,"",@"SHT_CUDA_INFO"
	.sectionflags	@""
	.align	4


	//----- nvinfo : EIATTR_CUDA_API_VERSION
	.align		4
        /*0000*/ 	.byte	0x04, 0x37
        /*0002*/ 	.short	(.L_9 - .L_8)
.L_8:
        /*0004*/ 	.word	0x0000007c


	//----- nvinfo : EIATTR_KPARAM_INFO
	.align		4
.L_9:
        /*0008*/ 	.byte	0x04, 0x17
        /*000a*/ 	.short	(.L_11 - .L_10)
.L_10:
        /*000c*/ 	.word	0x00000000
        /*0010*/ 	.short	0x0004
        /*0012*/ 	.short	0x001c
        /*0014*/ 	.byte	0x00, 0xf0, 0x11, 0x00


	//----- nvinfo : EIATTR_KPARAM_INFO
	.align		4
.L_11:
        /*0018*/ 	.byte	0x04, 0x17
        /*001a*/ 	.short	(.L_13 - .L_12)
.L_12:
        /*001c*/ 	.word	0x00000000
        /*0020*/ 	.short	0x0003
        /*0022*/ 	.short	0x0018
        /*0024*/ 	.byte	0x00, 0xf0, 0x11, 0x00


	//----- nvinfo : EIATTR_KPARAM_INFO
	.align		4
.L_13:
        /*0028*/ 	.byte	0x04, 0x17
        /*002a*/ 	.short	(.L_15 - .L_14)
.L_14:
        /*002c*/ 	.word	0x00000000
        /*0030*/ 	.short	0x0002
        /*0032*/ 	.short	0x0010
        /*0034*/ 	.byte	0x00, 0xf4, 0x21, 0x00


	//----- nvinfo : EIATTR_KPARAM_INFO
	.align		4
.L_15:
        /*0038*/ 	.byte	0x04, 0x17
        /*003a*/ 	.short	(.L_17 - .L_16)
.L_16:
        /*003c*/ 	.word	0x00000000
        /*0040*/ 	.short	0x0001
        /*0042*/ 	.short	0x0008
        /*0044*/ 	.byte	0x00, 0xf4, 0x21, 0x00


	//----- nvinfo : EIATTR_KPARAM_INFO
	.align		4
.L_17:
        /*0048*/ 	.byte	0x04, 0x17
        /*004a*/ 	.short	(.L_19 - .L_18)
.L_18:
        /*004c*/ 	.word	0x00000000
        /*0050*/ 	.short	0x0000
        /*0052*/ 	.short	0x0000
        /*0054*/ 	.byte	0x00, 0xf4, 0x21, 0x00


	//----- nvinfo : EIATTR_SPARSE_MMA_MASK
	.align		4
.L_19:
        /*0058*/ 	.byte	0x03, 0x50
        /*005a*/ 	.short	0x0000


	//----- nvinfo : EIATTR_MAXREG_COUNT
	.align		4
        /*005c*/ 	.byte	0x03, 0x1b
        /*005e*/ 	.short	0x00ff


	//----- nvinfo : EIATTR_EXIT_INSTR_OFFSETS
	.align		4
        /*0060*/ 	.byte	0x04, 0x1c
        /*0062*/ 	.short	(.L_21 - .L_20)


	//   ....[0]....
.L_20:
        /*0064*/ 	.word	0x000009d0


	//   ....[1]....
        /*0068*/ 	.word	0x00000a50


	//----- nvinfo : EIATTR_REQNTID
	.align		4
.L_21:
        /*006c*/ 	.byte	0x04, 0x10
        /*006e*/ 	.short	(.L_23 - .L_22)
.L_22:
        /*0070*/ 	.word	0x00000100
        /*0074*/ 	.word	0x00000001
        /*0078*/ 	.word	0x00000001


	//----- nvinfo : EIATTR_CBANK_PARAM_SIZE
	.align		4
.L_23:
        /*007c*/ 	.byte	0x03, 0x19
        /*007e*/ 	.short	0x0020


	//----- nvinfo : EIATTR_PARAM_CBANK
	.align		4
        /*0080*/ 	.byte	0x04, 0x0a
        /*0082*/ 	.short	(.L_25 - .L_24)
	.align		4
.L_24:
        /*0084*/ 	.word	index@(.nv.constant0.triton_poi_fused_convolution_max_pool2d_with_indices_relu_24)
        /*0088*/ 	.short	0x0210
        /*008a*/ 	.short	0x0020


	//----- nvinfo : EIATTR_SW_WAR
	.align		4
.L_25:
        /*008c*/ 	.byte	0x04, 0x36
        /*008e*/ 	.short	(.L_27 - .L_26)
.L_26:
        /*0090*/ 	.word	0x00000008
.L_27:


//--------------------- .nv.callgraph             --------------------------
	.section	.nv.callgraph,"",@"SHT_CUDA_CALLGRAPH"
	.align	4
	.sectionentsize	8
	.align		4
        /*0000*/ 	.word	0x00000000
	.align		4
        /*0004*/ 	.word	0xffffffff
	.align		4
        /*0008*/ 	.word	0x00000000
	.align		4
        /*000c*/ 	.word	0xfffffffe
	.align		4
        /*0010*/ 	.word	0x00000000
	.align		4
        /*0014*/ 	.word	0xfffffffd
	.align		4
        /*0018*/ 	.word	0x00000000
	.align		4
        /*001c*/ 	.word	0xfffffffc


//--------------------- .text.triton_poi_fused_convolution_max_pool2d_with_indices_relu_24 --------------------------
	.section	.text.triton_poi_fused_convolution_max_pool2d_with_indices_relu_24,"ax",@progbits
	.sectionflags	@"SHF_BARRIERS=1"
	.align	128
        .global         triton_poi_fused_convolution_max_pool2d_with_indices_relu_24
        .type           triton_poi_fused_convolution_max_pool2d_with_indices_relu_24,@function
        .size           triton_poi_fused_convolution_max_pool2d_with_indices_relu_24,(.L_x_1 - triton_poi_fused_convolution_max_pool2d_with_indices_relu_24)
        .other          triton_poi_fused_convolution_max_pool2d_with_indices_relu_24,@"STO_CUDA_ENTRY STV_DEFAULT"
triton_poi_fused_convolution_max_pool2d_with_indices_relu_24:
.text.triton_poi_fused_convolution_max_pool2d_with_indices_relu_24:
[----:B------:R-:W0:Y:S01]  /*0000*/  LDC R1, c[0x0][0x28] ;  /* 0x00000a00ff017b82 */ /* 0x000e220000000800 */
[----:B------:R-:W1:Y:S07]  /*0010*/  S2R R0, SR_TID.X ;  /* 0x0000000000007919 */ /* 0x000e6e0000002100 */
[----:B------:R-:W2:Y:S01]  /*0020*/  S2UR UR7, SR_CTAID.X ;  /* 0x00000000000779c3 */ /* 0x000ea20000002500 */
[----:B------:R-:W-:Y:S01]  /*0030*/  ULDC.64 UR8, c[0x0][0x208] ;  /* 0x0000820000087ab9 */ /* 0x000fe20000000a00 */
[----:B------:R-:W3:Y:S01]  /*0040*/  S2R R4, SR_CTAID.Y ;  /* 0x0000000000047919 */ /* 0x000ee20000002600 */
[----:B------:R-:W4:Y:S05]  /*0050*/  S2R R26, SR_TID.X ;  /* 0x00000000001a7919 */ /* 0x000f2a0000002100 */
[----:B------:R-:W5:Y:S08]  /*0060*/  LDC.64 R20, c[0x0][0x210] ;  /* 0x00008400ff147b82 */ /* 0x000f700000000a00 */
[----:B------:R-:W4:Y:S01]  /*0070*/  LDC.64 R8, c[0x0][0x218] ;  /* 0x00008600ff087b82 */ /* 0x000f220000000a00 */
[----:B--2---:R-:W-:-:S04]  /*0080*/  USHF.L.U32 UR6, UR7, 0x2, URZ ;  /* 0x0000000207067899 */ /* 0x004fc8000800063f */
[----:B------:R-:W-:Y:S01]  /*0090*/  UIADD3 UR4, UR6, 0x1, URZ ;  /* 0x0000000106047890 */ /* 0x000fe2000fffe03f */
[----:B-1----:R-:W-:-:S03]  /*00a0*/  IMAD.SHL.U32 R2, R0, 0x4, RZ ;  /* 0x0000000400027824 */ /* 0x002fc600078e00ff */
[----:B------:R-:W-:Y:S01]  /*00b0*/  UISETP.GE.AND UP0, UPT, UR4, 0x4, UPT ;  /* 0x000000040400788c */ /* 0x000fe2000bf06270 */
[----:B---3--:R-:W-:Y:S01]  /*00c0*/  IMAD.SHL.U32 R3, R4, 0x400, RZ ;  /* 0x0000040004037824 */ /* 0x008fe200078e00ff */
[----:B------:R-:W-:Y:S01]  /*00d0*/  SHF.R.S32.HI R5, RZ, 0x15, R4 ;  /* 0x00000015ff057819 */ /* 0x000fe20000011404 */
[----:B------:R-:W-:Y:S01]  /*00e0*/  IMAD.U32 R4, RZ, RZ, UR4 ;  /* 0x00000004ff047e24 */ /* 0x000fe2000f8e00ff */
[----:B------:R-:W-:Y:S01]  /*00f0*/  LOP3.LUT R2, R2, 0x3fc, RZ, 0xc0, !PT ;  /* 0x000003fc02027812 */ /* 0x000fe200078ec0ff */
[----:B------:R-:W-:Y:S01]  /*0100*/  UIADD3 UR4, UR6, 0x2, URZ ;  /* 0x0000000206047890 */ /* 0x000fe2000fffe03f */
[----:B------:R-:W-:Y:S02]  /*0110*/  SGXT R5, R5, 0x1 ;  /* 0x000000010505781a */ /* 0x000fe40000000200 */
[----:B------:R-:W-:Y:S02]  /*0120*/  LOP3.LUT R24, R3, R2, RZ, 0xfc, !PT ;  /* 0x0000000203187212 */ /* 0x000fe400078efcff */
[----:B------:R-:W-:Y:S01]  /*0130*/  PLOP3.LUT P0, PT, PT, PT, UP0, 0x80, 0x0 ;  /* 0x000000000000781c */ /* 0x000fe20003f0f008 */
[----:B------:R-:W-:Y:S01]  /*0140*/  UISETP.GE.AND UP0, UPT, UR4, 0x4, UPT ;  /* 0x000000040400788c */ /* 0x000fe2000bf06270 */
[----:B------:R-:W-:-:S04]  /*0150*/  LEA.HI R5, R5, R24, RZ, 0x9 ;  /* 0x0000001805057211 */ /* 0x000fc800078f48ff */
[----:B------:R-:W-:Y:S02]  /*0160*/  LOP3.LUT R7, R5, 0xfffffe00, RZ, 0xc0, !PT ;  /* 0xfffffe0005077812 */ /* 0x000fe400078ec0ff */
[----:B------:R-:W-:-:S03]  /*0170*/  SHF.R.S32.HI R25, RZ, 0x9, R5 ;  /* 0x00000009ff197819 */ /* 0x000fc60000011405 */
[----:B------:R-:W-:Y:S01]  /*0180*/  IMAD.IADD R24, R24, 0x1, -R7 ;  /* 0x0000000118187824 */ /* 0x000fe200078e0a07 */
[----:B------:R-:W-:-:S03]  /*0190*/  CS2R R6, SRZ ;  /* 0x0000000000067805 */ /* 0x000fc6000001ff00 */
[----:B------:R-:W-:Y:S02]  /*01a0*/  IMAD R17, R25, 0x800, R24 ;  /* 0x0000080019117824 */ /* 0x000fe400078e0218 */
[----:B0---4-:R-:W-:-:S04]  /*01b0*/  IMAD.WIDE R8, R24, 0x4, R8 ;  /* 0x0000000418087825 */ /* 0x011fc800078e0208 */
[----:B------:R-:W-:Y:S01]  /*01c0*/  IMAD R17, R4, 0x200, R17 ;  /* 0x0000020004117824 */ /* 0x000fe200078e0211 */
[----:B------:R-:W-:Y:S01]  /*01d0*/  CS2R R4, SRZ ;  /* 0x0000000000047805 */ /* 0x000fe2000001ff00 */
[----:B------:R-:W2:Y:S02]  /*01e0*/  LDG.E.EL.128 R8, desc[UR8][R8.64] ;  /* 0x0000000808087981 */ /* 0x000ea4000c2e1d00 */
[----:B-----5:R-:W-:Y:S01]  /*01f0*/  IMAD.WIDE R18, R17, 0x4, R20 ;  /* 0x0000000411127825 */ /* 0x020fe200078e0214 */
[----:B------:R-:W-:-:S04]  /*0200*/  UIADD3 UR4, UR6, 0x3, URZ ;  /* 0x0000000306047890 */ /* 0x000fc8000fffe03f */
[----:B------:R0:W2:Y:S01]  /*0210*/  @!P0 LDG.E.EL.128 R4, desc[UR8][R18.64] ;  /* 0x0000000812048981 */ /* 0x0000a2000c2e1d00 */
[----:B------:R-:W-:Y:S01]  /*0220*/  PLOP3.LUT P0, PT, PT, PT, UP0, 0x80, 0x0 ;  /* 0x000000000000781c */ /* 0x000fe20003f0f008 */
[----:B------:R-:W-:Y:S01]  /*0230*/  VIADD R29, R17, 0x200 ;  /* 0x00000200111d7836 */ /* 0x000fe20000000000 */
[----:B------:R-:W-:Y:S01]  /*0240*/  UISETP.GE.AND UP0, UPT, UR4, 0x4, UPT ;  /* 0x000000040400788c */ /* 0x000fe2000bf06270 */
[----:B------:R-:W-:Y:S02]  /*0250*/  CS2R R12, SRZ ;  /* 0x00000000000c7805 */ /* 0x000fe4000001ff00 */
[----:B------:R-:W-:Y:S01]  /*0260*/  CS2R R14, SRZ ;  /* 0x00000000000e7805 */ /* 0x000fe2000001ff00 */
[----:B------:R-:W-:Y:S01]  /*0270*/  IMAD.WIDE R28, R29, 0x4, R20 ;  /* 0x000000041d1c7825 */ /* 0x000fe200078e0214 */
[----:B------:R-:W1:Y:S01]  /*0280*/  S2UR UR5, SR_CgaCtaId ;  /* 0x00000000000579c3 */ /* 0x000e620000008800 */
[----:B------:R-:W-:Y:S01]  /*0290*/  PLOP3.LUT P1, PT, PT, PT, UP0, 0x80, 0x0 ;  /* 0x000000000000781c */ /* 0x000fe20003f2f008 */
[----:B------:R-:W-:Y:S01]  /*02a0*/  UISETP.GE.AND UP0, UPT, UR6, 0x4, UPT ;  /* 0x000000040600788c */ /* 0x000fe2000bf06270 */
[----:B------:R-:W-:-:S03]  /*02b0*/  VIADD R23, R17, 0x400 ;  /* 0x0000040011177836 */ /* 0x000fc60000000000 */
[----:B------:R-:W3:Y:S01]  /*02c0*/  @!P0 LDG.E.EL.128 R12, desc[UR8][R28.64] ;  /* 0x000000081c0c8981 */ /* 0x000ee2000c2e1d00 */
[----:B------:R-:W-:Y:S01]  /*02d0*/  VIADD R25, R25, UR7 ;  /* 0x0000000719197c36 */ /* 0x000fe20008000000 */
[----:B------:R-:W-:Y:S02]  /*02e0*/  CS2R R16, SRZ ;  /* 0x0000000000107805 */ /* 0x000fe4000001ff00 */
[----:B0-----:R-:W-:Y:S02]  /*02f0*/  CS2R R18, SRZ ;  /* 0x0000000000127805 */ /* 0x001fe4000001ff00 */
[----:B------:R-:W-:Y:S01]  /*0300*/  PLOP3.LUT P0, PT, PT, PT, UP0, 0x80, 0x0 ;  /* 0x000000000000781c */ /* 0x000fe20003f0f008 */
[----:B------:R-:W-:-:S04]  /*0310*/  IMAD.WIDE R22, R23, 0x4, R20 ;  /* 0x0000000417167825 */ /* 0x000fc800078e0214 */
[----:B------:R-:W-:Y:S01]  /*0320*/  IMAD R25, R25, 0x800, R24 ;  /* 0x0000080019197824 */ /* 0x000fe200078e0218 */
[----:B------:R0:W4:Y:S03]  /*0330*/  @!P1 LDG.E.EL.128 R16, desc[UR8][R22.64] ;  /* 0x0000000816109981 */ /* 0x000126000c2e1d00 */
[----:B------:R-:W-:Y:S01]  /*0340*/  IMAD.WIDE R24, R25, 0x4, R20 ;  /* 0x0000000419187825 */ /* 0x000fe200078e0214 */
[----:B------:R-:W-:Y:S02]  /*0350*/  CS2R R20, SRZ ;  /* 0x0000000000147805 */ /* 0x000fe4000001ff00 */
[----:B0-----:R-:W-:-:S06]  /*0360*/  CS2R R22, SRZ ;  /* 0x0000000000167805 */ /* 0x001fcc000001ff00 */
[----:B------:R0:W5:Y:S01]  /*0370*/  @!P0 LDG.E.EL.128 R20, desc[UR8][R24.64] ;  /* 0x0000000818148981 */ /* 0x000162000c2e1d00 */
[----:B------:R-:W-:Y:S01]  /*0380*/  IMAD.SHL.U32 R26, R26, 0x10, RZ ;  /* 0x000000101a1a7824 */ /* 0x000fe200078e00ff */
[----:B------:R-:W-:Y:S02]  /*0390*/  UMOV UR4, 0x400 ;  /* 0x0000040000047882 */ /* 0x000fe40000000000 */
[----:B-1----:R-:W-:Y:S02]  /*03a0*/  UPRMT UR4, UR5, 0x654, UR4 ;  /* 0x0000065405047896 */ /* 0x002fe40008000004 */
[----:B------:R-:W-:-:S05]  /*03b0*/  LOP3.LUT R26, R26, 0xff0, RZ, 0xc0, !PT ;  /* 0x00000ff01a1a7812 */ /* 0x000fca00078ec0ff */
[----:B------:R-:W-:-:S04]  /*03c0*/  VIADD R27, R26, UR4 ;  /* 0x000000041a1b7c36 */ /* 0x000fc80008000000 */
[----:B------:R-:W-:Y:S02]  /*03d0*/  IMAD R26, R26, 0x4, R27 ;  /* 0x000000041a1a7824 */ /* 0x000fe400078e021b */
[----:B------:R-:W-:-:S04]  /*03e0*/  VIADD R27, R2, UR4 ;  /* 0x00000004021b7c36 */ /* 0x000fc80008000000 */
[----:B------:R-:W-:Y:S01]  /*03f0*/  IMAD R2, R2, 0x4, R27 ;  /* 0x0000000402027824 */ /* 0x000fe200078e021b */
[----:B------:R-:W-:-:S05]  /*0400*/  LOP3.LUT R0, R3, 0xff, R0, 0xf8, !PT ;  /* 0x000000ff03007812 */ /* 0x000fca00078ef800 */
[----:B------:R-:W-:-:S04]  /*0410*/  VIADD R0, R0, UR7 ;  /* 0x0000000700007c36 */ /* 0x000fc80008000000 */
[----:B------:R-:W-:Y:S01]  /*0420*/  IMAD.SHL.U32 R3, R0, 0x4, RZ ;  /* 0x0000000400037824 */ /* 0x000fe200078e00ff */
[C---:B--2---:R-:W-:Y:S01]  /*0430*/  FSETP.GEU.AND P0, PT, R10.reuse, -R6, PT ;  /* 0x800000060a00720b */ /* 0x044fe20003f0e000 */
[----:B------:R-:W-:Y:S01]  /*0440*/  FADD R6, R10, R6 ;  /* 0x000000060a067221 */ /* 0x000fe20000000000 */
[C---:B------:R-:W-:Y:S01]  /*0450*/  FSETP.GEU.AND P2, PT, R8.reuse, -R4, PT ;  /* 0x800000040800720b */ /* 0x040fe20003f4e000 */
[----:B------:R-:W-:Y:S01]  /*0460*/  FADD R4, R8, R4 ;  /* 0x0000000408047221 */ /* 0x000fe20000000000 */
[C---:B------:R-:W-:Y:S01]  /*0470*/  FSETP.GEU.AND P1, PT, R9.reuse, -R5, PT ;  /* 0x800000050900720b */ /* 0x040fe20003f2e000 */
[----:B------:R-:W-:Y:S01]  /*0480*/  FADD R5, R9, R5 ;  /* 0x0000000509057221 */ /* 0x000fe20000000000 */
[----:B0-----:R-:W-:Y:S02]  /*0490*/  FSEL R25, R6, RZ, P0 ;  /* 0x000000ff06197208 */ /* 0x001fe40000000000 */
[C---:B------:R-:W-:Y:S01]  /*04a0*/  FSETP.GEU.AND P0, PT, R11.reuse, -R7, PT ;  /* 0x800000070b00720b */ /* 0x040fe20003f0e000 */
[----:B------:R-:W-:Y:S01]  /*04b0*/  FADD R7, R11, R7 ;  /* 0x000000070b077221 */ /* 0x000fe20000000000 */
[----:B------:R-:W-:-:S02]  /*04c0*/  FSEL R27, R4, RZ, P2 ;  /* 0x000000ff041b7208 */ /* 0x000fc40001000000 */
[----:B------:R-:W-:Y:S02]  /*04d0*/  FSEL R5, R5, RZ, P1 ;  /* 0x000000ff05057208 */ /* 0x000fe40000800000 */
[----:B------:R-:W-:Y:S01]  /*04e0*/  FSEL R7, R7, RZ, P0 ;  /* 0x000000ff07077208 */ /* 0x000fe20000000000 */
[C---:B---3--:R-:W-:Y:S01]  /*04f0*/  FADD R4, R10.reuse, R14 ;  /* 0x0000000e0a047221 */ /* 0x048fe20000000000 */
[----:B------:R-:W-:Y:S01]  /*0500*/  FSETP.GEU.AND P0, PT, R10, -R14, PT ;  /* 0x8000000e0a00720b */ /* 0x000fe20003f0e000 */
[----:B------:R0:W-:Y:S01]  /*0510*/  STS [R26+0x18], R5 ;  /* 0x000018051a007388 */ /* 0x0001e20000000800 */
[C---:B------:R-:W-:Y:S01]  /*0520*/  FSETP.GEU.AND P1, PT, R9.reuse, -R13, PT ;  /* 0x8000000d0900720b */ /* 0x040fe20003f2e000 */
[----:B------:R-:W-:Y:S01]  /*0530*/  FADD R13, R9, R13 ;  /* 0x0000000d090d7221 */ /* 0x000fe20000000000 */
[C---:B------:R-:W-:Y:S01]  /*0540*/  FSETP.GEU.AND P2, PT, R8.reuse, -R12, PT ;  /* 0x8000000c0800720b */ /* 0x040fe20003f4e000 */
[----:B------:R-:W-:Y:S01]  /*0550*/  FADD R12, R8, R12 ;  /* 0x0000000c080c7221 */ /* 0x000fe20000000000 */
[----:B0-----:R-:W-:-:S02]  /*0560*/  FSEL R5, R4, RZ, P0 ;  /* 0x000000ff04057208 */ /* 0x001fc40000000000 */
[C---:B------:R-:W-:Y:S01]  /*0570*/  FSETP.GEU.AND P0, PT, R11.reuse, -R15, PT ;  /* 0x8000000f0b00720b */ /* 0x040fe20003f0e000 */
[----:B------:R-:W-:Y:S01]  /*0580*/  FADD R15, R11, R15 ;  /* 0x0000000f0b0f7221 */ /* 0x000fe20000000000 */
[----:B------:R-:W-:Y:S01]  /*0590*/  FSEL R13, R13, RZ, P1 ;  /* 0x000000ff0d0d7208 */ /* 0x000fe20000800000 */
[----:B------:R0:W-:Y:S01]  /*05a0*/  STS [R26+0x4], R27 ;  /* 0x0000041b1a007388 */ /* 0x0001e20000000800 */
[C---:B----4-:R-:W-:Y:S01]  /*05b0*/  FSETP.GEU.AND P1, PT, R9.reuse, -R17, PT ;  /* 0x800000110900720b */ /* 0x050fe20003f2e000 */
[----:B------:R-:W-:Y:S01]  /*05c0*/  FADD R17, R9, R17 ;  /* 0x0000001109117221 */ /* 0x000fe20000000000 */
[----:B------:R-:W-:Y:S01]  /*05d0*/  FSEL R15, R15, RZ, P0 ;  /* 0x000000ff0f0f7208 */ /* 0x000fe20000000000 */
[C---:B------:R-:W-:Y:S01]  /*05e0*/  FADD R4, R10.reuse, R18 ;  /* 0x000000120a047221 */ /* 0x040fe20000000000 */
[----:B------:R-:W-:Y:S01]  /*05f0*/  FSETP.GEU.AND P0, PT, R10, -R18, PT ;  /* 0x800000120a00720b */ /* 0x000fe20003f0e000 */
[----:B------:R1:W-:Y:S01]  /*0600*/  STS [R26+0x30], R5 ;  /* 0x000030051a007388 */ /* 0x0003e20000000800 */
[----:B0-----:R-:W-:-:S02]  /*0610*/  FSEL R27, R12, RZ, P2 ;  /* 0x000000ff0c1b7208 */ /* 0x001fc40001000000 */
[C---:B------:R-:W-:Y:S01]  /*0620*/  FSETP.GEU.AND P2, PT, R8.reuse, -R16, PT ;  /* 0x800000100800720b */ /* 0x040fe20003f4e000 */
[----:B------:R-:W-:Y:S01]  /*0630*/  FADD R16, R8, R16 ;  /* 0x0000001008107221 */ /* 0x000fe20000000000 */
[----:B------:R-:W-:Y:S01]  /*0640*/  FSEL R17, R17, RZ, P1 ;  /* 0x000000ff11117208 */ /* 0x000fe20000800000 */
[----:B------:R0:W-:Y:S01]  /*0650*/  STS [R26+0x40], R7 ;  /* 0x000040071a007388 */ /* 0x0001e20000000800 */
[----:B-1----:R-:W-:Y:S02]  /*0660*/  FSEL R5, R4, RZ, P0 ;  /* 0x000000ff04057208 */ /* 0x002fe40000000000 */
[C---:B------:R-:W-:Y:S01]  /*0670*/  FSETP.GEU.AND P0, PT, R11.reuse, -R19, PT ;  /* 0x800000130b00720b */ /* 0x040fe20003f0e000 */
[----:B------:R1:W-:Y:S01]  /*0680*/  STS [R26+0x1c], R13 ;  /* 0x00001c0d1a007388 */ /* 0x0003e20000000800 */
[C---:B-----5:R-:W-:Y:S01]  /*0690*/  FSETP.GEU.AND P4, PT, R8.reuse, -R20, PT ;  /* 0x800000140800720b */ /* 0x060fe20003f8e000 */
[C---:B------:R-:W-:Y:S01]  /*06a0*/  FADD R19, R11.reuse, R19 ;  /* 0x000000130b137221 */ /* 0x040fe20000000000 */
[C---:B------:R-:W-:Y:S01]  /*06b0*/  FSETP.GEU.AND P1, PT, R11.reuse, -R23, PT ;  /* 0x800000170b00720b */ /* 0x040fe20003f2e000 */
[----:B------:R2:W-:Y:S01]  /*06c0*/  STS [R26+0x44], R15 ;  /* 0x0000440f1a007388 */ /* 0x0005e20000000800 */
[----:B------:R-:W-:Y:S01]  /*06d0*/  FADD R8, R8, R20 ;  /* 0x0000001408087221 */ /* 0x000fe20000000000 */
[----:B0-----:R-:W-:Y:S01]  /*06e0*/  FSEL R7, R16, RZ, P2 ;  /* 0x000000ff10077208 */ /* 0x001fe20001000000 */
[----:B------:R-:W-:Y:S01]  /*06f0*/  FADD R23, R11, R23 ;  /* 0x000000170b177221 */ /* 0x000fe20000000000 */
[C---:B------:R-:W-:Y:S01]  /*0700*/  FSETP.GEU.AND P3, PT, R9.reuse, -R21, PT ;  /* 0x800000150900720b */ /* 0x040fe20003f6e000 */
[----:B-1----:R-:W-:Y:S01]  /*0710*/  FADD R13, R9, R21 ;  /* 0x00000015090d7221 */ /* 0x002fe20000000000 */
[C---:B------:R-:W-:Y:S01]  /*0720*/  FSETP.GEU.AND P2, PT, R10.reuse, -R22, PT ;  /* 0x800000160a00720b */ /* 0x040fe20003f4e000 */
[----:B--2---:R-:W-:Y:S01]  /*0730*/  FADD R15, R10, R22 ;  /* 0x000000160a0f7221 */ /* 0x004fe20000000000 */
[----:B------:R0:W-:Y:S01]  /*0740*/  STS [R26+0x20], R17 ;  /* 0x000020111a007388 */ /* 0x0001e20000000800 */
[----:B------:R-:W-:-:S02]  /*0750*/  FSEL R19, R19, RZ, P0 ;  /* 0x000000ff13137208 */ /* 0x000fc40000000000 */
[----:B------:R-:W-:Y:S02]  /*0760*/  FSEL R11, R8, RZ, P4 ;  /* 0x000000ff080b7208 */ /* 0x000fe40002000000 */
[----:B------:R-:W-:Y:S02]  /*0770*/  FSEL R13, R13, RZ, P3 ;  /* 0x000000ff0d0d7208 */ /* 0x000fe40001800000 */
[----:B------:R-:W-:Y:S02]  /*0780*/  FSEL R15, R15, RZ, P2 ;  /* 0x000000ff0f0f7208 */ /* 0x000fe40001000000 */
[----:B0-----:R-:W-:Y:S01]  /*0790*/  FSEL R17, R23, RZ, P1 ;  /* 0x000000ff17117208 */ /* 0x001fe20000800000 */
[----:B------:R-:W-:Y:S04]  /*07a0*/  STS [R26+0x2c], R25 ;  /* 0x00002c191a007388 */ /* 0x000fe80000000800 */
[----:B------:R-:W-:Y:S04]  /*07b0*/  STS [R26+0x8], R27 ;  /* 0x0000081b1a007388 */ /* 0x000fe80000000800 */
[----:B------:R-:W-:Y:S04]  /*07c0*/  STS [R26+0xc], R7 ;  /* 0x00000c071a007388 */ /* 0x000fe80000000800 */
[----:B------:R-:W-:Y:S04]  /*07d0*/  STS [R26+0x34], R5 ;  /* 0x000034051a007388 */ /* 0x000fe80000000800 */
[----:B------:R-:W-:Y:S04]  /*07e0*/  STS [R26+0x48], R19 ;  /* 0x000048131a007388 */ /* 0x000fe80000000800 */
[----:B------:R-:W-:Y:S04]  /*07f0*/  STS [R26], R11 ;  /* 0x0000000b1a007388 */ /* 0x000fe80000000800 */
[----:B------:R-:W-:Y:S04]  /*0800*/  STS [R26+0x14], R13 ;  /* 0x0000140d1a007388 */ /* 0x000fe80000000800 */
[----:B------:R-:W-:Y:S04]  /*0810*/  STS [R26+0x28], R15 ;  /* 0x0000280f1a007388 */ /* 0x000fe80000000800 */
[----:B------:R0:W-:Y:S01]  /*0820*/  STS [R26+0x3c], R17 ;  /* 0x00003c111a007388 */ /* 0x0001e20000000800 */
[----:B------:R-:W-:Y:S08]  /*0830*/  BAR.SYNC.DEFER_BLOCKING 0x0 ;  /* 0x0000000000007b1d */ /* 0x000ff00000010000 */
[----:B0-----:R-:W0:Y:S01]  /*0840*/  LDC.64 R16, c[0x0][0x220] ;  /* 0x00008800ff107b82 */ /* 0x001e220000000a00 */
[----:B------:R-:W-:Y:S04]  /*0850*/  LDS R4, [R2] ;  /* 0x0000000002047984 */ /* 0x000fe80000000800 */
[----:B------:R-:W-:Y:S04]  /*0860*/  LDS R5, [R2+0x4] ;  /* 0x0000040002057984 */ /* 0x000fe80000000800 */
[----:B------:R-:W-:Y:S04]  /*0870*/  LDS R6, [R2+0x8] ;  /* 0x0000080002067984 */ /* 0x000fe80000000800 */
[----:B------:R-:W1:Y:S04]  /*0880*/  LDS R7, [R2+0xc] ;  /* 0x00000c0002077984 */ /* 0x000e680000000800 */
[----:B------:R-:W-:Y:S04]  /*0890*/  LDS R8, [R2+0x1400] ;  /* 0x0014000002087984 */ /* 0x000fe80000000800 */
[----:B------:R-:W-:Y:S04]  /*08a0*/  LDS R9, [R2+0x1404] ;  /* 0x0014040002097984 */ /* 0x000fe80000000800 */
[----:B------:R-:W-:Y:S04]  /*08b0*/  LDS R10, [R2+0x1408] ;  /* 0x00140800020a7984 */ /* 0x000fe80000000800 */
[----:B------:R-:W2:Y:S04]  /*08c0*/  LDS R11, [R2+0x140c] ;  /* 0x00140c00020b7984 */ /* 0x000ea80000000800 */
[----:B------:R-:W-:Y:S04]  /*08d0*/  LDS R12, [R2+0x2800] ;  /* 0x00280000020c7984 */ /* 0x000fe80000000800 */
[----:B------:R-:W-:Y:S04]  /*08e0*/  LDS R13, [R2+0x2804] ;  /* 0x00280400020d7984 */ /* 0x000fe80000000800 */
[----:B------:R-:W-:Y:S04]  /*08f0*/  LDS R14, [R2+0x2808] ;  /* 0x00280800020e7984 */ /* 0x000fe80000000800 */
[----:B------:R-:W3:Y:S01]  /*0900*/  LDS R15, [R2+0x280c] ;  /* 0x00280c00020f7984 */ /* 0x000ee20000000800 */
[----:B------:R-:W-:-:S02]  /*0910*/  PLOP3.LUT P0, PT, PT, PT, UP0, 0x80, 0x0 ;  /* 0x000000000000781c */ /* 0x000fc40003f0f008 */
[----:B------:R-:W-:Y:S02]  /*0920*/  PLOP3.LUT P1, PT, PT, PT, UP0, 0x80, 0x0 ;  /* 0x000000000000781c */ /* 0x000fe40003f2f008 */
[----:B------:R-:W-:Y:S02]  /*0930*/  PLOP3.LUT P2, PT, PT, PT, UP0, 0x80, 0x0 ;  /* 0x000000000000781c */ /* 0x000fe40003f4f008 */
[----:B------:R-:W-:Y:S01]  /*0940*/  PLOP3.LUT P3, PT, PT, PT, UP0, 0x40, 0x0 ;  /* 0x000000000000781c */ /* 0x000fe20003f6e808 */
[C---:B------:R-:W-:Y:S02]  /*0950*/  VIADD R21, R3.reuse, 0x400 ;  /* 0x0000040003157836 */ /* 0x040fe40000000000 */
[C---:B------:R-:W-:Y:S02]  /*0960*/  VIADD R23, R3.reuse, 0x800 ;  /* 0x0000080003177836 */ /* 0x040fe40000000000 */
[----:B0-----:R-:W-:-:S04]  /*0970*/  IMAD.WIDE R18, R3, 0x4, R16 ;  /* 0x0000000403127825 */ /* 0x001fc800078e0210 */
[--C-:B------:R-:W-:Y:S01]  /*0980*/  IMAD.WIDE R20, R21, 0x4, R16.reuse ;  /* 0x0000000415147825 */ /* 0x100fe200078e0210 */
[----:B-1----:R0:W-:Y:S03]  /*0990*/  @!P0 STG.E.128 desc[UR8][R18.64], R4 ;  /* 0x0000000412008986 */ /* 0x0021e6000c101d08 */
[----:B------:R-:W-:Y:S01]  /*09a0*/  IMAD.WIDE R22, R23, 0x4, R16 ;  /* 0x0000000417167825 */ /* 0x000fe200078e0210 */
[----:B--2---:R0:W-:Y:S04]  /*09b0*/  @!P1 STG.E.128 desc[UR8][R20.64], R8 ;  /* 0x0000000814009986 */ /* 0x0041e8000c101d08 */
[----:B---3--:R0:W-:Y:S02]  /*09c0*/  @!P2 STG.E.128 desc[UR8][R22.64], R12 ;  /* 0x0000000c1600a986 */ /* 0x0081e4000c101d08 */
[----:B0-----:R-:W-:Y:S05]  /*09d0*/  @!P3 EXIT ;  /* 0x000000000000b94d */ /* 0x001fea0003800000 */
[----:B0-----:R-:W-:Y:S01]  /*09e0*/  LDS R4, [R2+0x3c00] ;  /* 0x003c000002047984 */ /* 0x001fe20000000800 */
[----:B------:R-:W-:-:S03]  /*09f0*/  VIADD R3, R3, 0xc00 ;  /* 0x00000c0003037836 */ /* 0x000fc60000000000 */
[----:B------:R-:W-:Y:S01]  /*0a00*/  LDS R5, [R2+0x3c04] ;  /* 0x003c040002057984 */ /* 0x000fe20000000800 */
[----:B------:R-:W-:-:S03]  /*0a10*/  IMAD.WIDE R16, R3, 0x4, R16 ;  /* 0x0000000403107825 */ /* 0x000fc600078e0210 */
[----:B------:R-:W-:Y:S04]  /*0a20*/  LDS R6, [R2+0x3c08] ;  /* 0x003c080002067984 */ /* 0x000fe80000000800 */
[----:B------:R-:W0:Y:S04]  /*0a30*/  LDS R7, [R2+0x3c0c] ;  /* 0x003c0c0002077984 */ /* 0x000e280000000800 */
[----:B0-----:R-:W-:Y:S01]  /*0a40*/  STG.E.128 desc[UR8][R16.64], R4 ;  /* 0x0000000410007986 */ /* 0x001fe2000c101d08 */
[----:B------:R-:W-:Y:S05]  /*0a50*/  EXIT ;  /* 0x000000000000794d */ /* 0x000fea0003800000 */
.L_x_0:
[----:B------:R-:W-:-:S00]  /*0a60*/  BRA `(.L_x_0) ;  /* 0xfffffffc00fc7947 */ /* 0x000fc0000383ffff */
[----:B------:R-:W-:-:S00]  /*0a70*/  NOP ;  /* 0x0000000000007918 */ /* 0x000fc00000000000 */
        /* <DEDUP_REMOVED lines=8> */
.L_x_1:


//--------------------- .nv.shared.triton_poi_fused_convolution_max_pool2d_with_indices_relu_24 --------------------------
	.section	.nv.shared.triton_poi_fused_convolution_max_pool2d_with_indices_relu_24,"aw",@nobits
	.sectionflags	@""
	.align	16
	.zero		1024


//--------------------- .nv.constant0.triton_poi_fused_convolution_max_pool2d_with_indices_relu_24 --------------------------
	.section	.nv.constant0.triton_poi_fused_convolution_max_pool2d_with_indices_relu_24,"a",@progbits
	.sectionflags	@""
	.align	4
.nv.constant0.triton_poi_fused_convolution_max_pool2d_with_indices_relu_24:
	.zero		560
